//
// Generated by NVIDIA NVVM Compiler
//
// Compiler Build ID: CL-36424714
// Cuda compilation tools, release 13.0, V13.0.88
// Based on NVVM 20.0.0
//

.version 9.0
.target sm_100
.address_size 64

	// .globl	_Z14oscilateKernelfP6float4
.global .align 4 .b8 __cudart_i2opi_f[24] = {65, 144, 67, 60, 153, 149, 98, 219, 192, 221, 52, 245, 209, 87, 39, 252, 41, 21, 68, 78, 110, 131, 249, 162};

.visible .entry _Z14oscilateKernelfP6float4(
	.param .f32 _Z14oscilateKernelfP6float4_param_0,
	.param .u64 .ptr .align 1 _Z14oscilateKernelfP6float4_param_1
)
{
	.local .align 4 .b8 	__local_depot0[28];
	.reg .b64 	%SP;
	.reg .b64 	%SPL;
	.reg .pred 	%p<17>;
	.reg .b32 	%r<89>;
	.reg .b32 	%f<55>;
	.reg .b64 	%rd<43>;
	.reg .b64 	%fd<5>;

	mov.u64 	%SPL, __local_depot0;
	ld.param.f32 	%f10, [_Z14oscilateKernelfP6float4_param_0];
	ld.param.u64 	%rd17, [_Z14oscilateKernelfP6float4_param_1];
	cvta.to.global.u64 	%rd18, %rd17;
	add.u64 	%rd1, %SPL, 0;
	mov.u32 	%r28, %ctaid.x;
	mov.u32 	%r29, %ntid.x;
	mov.u32 	%r30, %tid.x;
	mad.lo.s32 	%r31, %r28, %r29, %r30;
	mov.u32 	%r32, %ctaid.y;
	mov.u32 	%r33, %ntid.y;
	mov.u32 	%r34, %tid.y;
	mad.lo.s32 	%r35, %r32, %r33, %r34;
	mov.u32 	%r36, %nctaid.x;
	mul.lo.s32 	%r37, %r29, %r36;
	mad.lo.s32 	%r38, %r37, %r31, %r35;
	mul.wide.u32 	%rd20, %r38, 16;
	add.s64 	%rd2, %rd18, %rd20;
	ld.global.v2.f32 	{%f11, %f12}, [%rd2];
	add.f32 	%f13, %f10, %f11;
	add.f32 	%f1, %f13, %f12;
	mul.f32 	%f14, %f1, 0f3F22F983;
	cvt.rni.s32.f32 	%r88, %f14;
	cvt.rn.f32.s32 	%f15, %r88;
	fma.rn.f32 	%f16, %f15, 0fBFC90FDA, %f1;
	fma.rn.f32 	%f17, %f15, 0fB3A22168, %f16;
	fma.rn.f32 	%f54, %f15, 0fA7C234C5, %f17;
	abs.f32 	%f3, %f1;
	setp.ltu.f32 	%p1, %f3, 0f47CE4780;
	mov.u32 	%r84, %r88;
	mov.f32 	%f53, %f54;
	@%p1 bra 	$L__BB0_8;
	setp.neu.f32 	%p2, %f3, 0f7F800000;
	@%p2 bra 	$L__BB0_3;
	mov.f32 	%f20, 0f00000000;
	mul.rn.f32 	%f53, %f1, %f20;
	mov.b32 	%r84, 0;
	bra.uni 	$L__BB0_8;
$L__BB0_3:
	mov.b32 	%r2, %f1;
	shl.b32 	%r40, %r2, 8;
	or.b32  	%r3, %r40, -2147483648;
	mov.b64 	%rd39, 0;
	mov.b32 	%r81, 0;
	mov.u64 	%rd37, __cudart_i2opi_f;
	mov.u64 	%rd38, %rd1;
$L__BB0_4:
	.pragma "nounroll";
	ld.global.nc.u32 	%r41, [%rd37];
	mad.wide.u32 	%rd23, %r41, %r3, %rd39;
	shr.u64 	%rd39, %rd23, 32;
	st.local.u32 	[%rd38], %rd23;
	add.s32 	%r81, %r81, 1;
	add.s64 	%rd38, %rd38, 4;
	add.s64 	%rd37, %rd37, 4;
	setp.ne.s32 	%p3, %r81, 6;
	@%p3 bra 	$L__BB0_4;
	shr.u32 	%r42, %r2, 23;
	st.local.u32 	[%rd1+24], %rd39;
	and.b32  	%r6, %r42, 31;
	and.b32  	%r43, %r42, 224;
	add.s32 	%r44, %r43, -128;
	shr.u32 	%r45, %r44, 5;
	mul.wide.u32 	%rd24, %r45, 4;
	sub.s64 	%rd9, %rd1, %rd24;
	ld.local.u32 	%r82, [%rd9+24];
	ld.local.u32 	%r83, [%rd9+20];
	setp.eq.s32 	%p4, %r6, 0;
	@%p4 bra 	$L__BB0_7;
	shf.l.wrap.b32 	%r82, %r83, %r82, %r6;
	ld.local.u32 	%r46, [%rd9+16];
	shf.l.wrap.b32 	%r83, %r46, %r83, %r6;
$L__BB0_7:
	shr.u32 	%r47, %r82, 30;
	shf.l.wrap.b32 	%r48, %r83, %r82, 2;
	shl.b32 	%r49, %r83, 2;
	shr.u32 	%r50, %r48, 31;
	add.s32 	%r51, %r50, %r47;
	neg.s32 	%r52, %r51;
	setp.lt.s32 	%p5, %r2, 0;
	selp.b32 	%r84, %r52, %r51, %p5;
	xor.b32  	%r53, %r48, %r2;
	shr.s32 	%r54, %r48, 31;
	xor.b32  	%r55, %r54, %r48;
	xor.b32  	%r56, %r54, %r49;
	cvt.u64.u32 	%rd25, %r55;
	shl.b64 	%rd26, %rd25, 32;
	cvt.u64.u32 	%rd27, %r56;
	or.b64  	%rd28, %rd26, %rd27;
	cvt.rn.f64.s64 	%fd1, %rd28;
	mul.f64 	%fd2, %fd1, 0d3BF921FB54442D19;
	cvt.rn.f32.f64 	%f18, %fd2;
	neg.f32 	%f19, %f18;
	setp.lt.s32 	%p6, %r53, 0;
	selp.f32 	%f53, %f19, %f18, %p6;
$L__BB0_8:
	setp.ltu.f32 	%p7, %f3, 0f47CE4780;
	mul.rn.f32 	%f21, %f53, %f53;
	and.b32  	%r58, %r84, 1;
	setp.eq.b32 	%p8, %r58, 1;
	selp.f32 	%f22, 0f3F800000, %f53, %p8;
	fma.rn.f32 	%f23, %f21, %f22, 0f00000000;
	fma.rn.f32 	%f24, %f21, 0f37CBAC00, 0fBAB607ED;
	selp.f32 	%f25, %f24, 0fB94D4153, %p8;
	selp.f32 	%f26, 0f3D2AAABB, 0f3C0885E4, %p8;
	fma.rn.f32 	%f27, %f25, %f21, %f26;
	selp.f32 	%f28, 0fBEFFFFFF, 0fBE2AAAA8, %p8;
	fma.rn.f32 	%f29, %f27, %f21, %f28;
	fma.rn.f32 	%f30, %f29, %f23, %f22;
	and.b32  	%r59, %r84, 2;
	setp.eq.s32 	%p9, %r59, 0;
	mov.f32 	%f31, 0f00000000;
	sub.f32 	%f32, %f31, %f30;
	selp.f32 	%f33, %f30, %f32, %p9;
	fma.rn.f32 	%f34, %f33, 0f40000000, 0f40000000;
	st.global.f32 	[%rd2+8], %f34;
	@%p7 bra 	$L__BB0_16;
	setp.neu.f32 	%p10, %f3, 0f7F800000;
	@%p10 bra 	$L__BB0_11;
	mov.f32 	%f37, 0f00000000;
	mul.rn.f32 	%f54, %f1, %f37;
	mov.b32 	%r88, 0;
	bra.uni 	$L__BB0_16;
$L__BB0_11:
	mov.b32 	%r15, %f1;
	shl.b32 	%r61, %r15, 8;
	or.b32  	%r16, %r61, -2147483648;
	mov.b64 	%rd42, 0;
	mov.b32 	%r85, 0;
	mov.u64 	%rd40, __cudart_i2opi_f;
	mov.u64 	%rd41, %rd1;
$L__BB0_12:
	.pragma "nounroll";
	ld.global.nc.u32 	%r62, [%rd40];
	mad.wide.u32 	%rd31, %r62, %r16, %rd42;
	shr.u64 	%rd42, %rd31, 32;
	st.local.u32 	[%rd41], %rd31;
	add.s32 	%r85, %r85, 1;
	add.s64 	%rd41, %rd41, 4;
	add.s64 	%rd40, %rd40, 4;
	setp.ne.s32 	%p11, %r85, 6;
	@%p11 bra 	$L__BB0_12;
	shr.u32 	%r63, %r15, 23;
	st.local.u32 	[%rd1+24], %rd42;
	and.b32  	%r19, %r63, 31;
	and.b32  	%r64, %r63, 224;
	add.s32 	%r65, %r64, -128;
	shr.u32 	%r66, %r65, 5;
	mul.wide.u32 	%rd32, %r66, 4;
	sub.s64 	%rd16, %rd1, %rd32;
	ld.local.u32 	%r86, [%rd16+24];
	ld.local.u32 	%r87, [%rd16+20];
	setp.eq.s32 	%p12, %r19, 0;
	@%p12 bra 	$L__BB0_15;
	shf.l.wrap.b32 	%r86, %r87, %r86, %r19;
	ld.local.u32 	%r67, [%rd16+16];
	shf.l.wrap.b32 	%r87, %r67, %r87, %r19;
$L__BB0_15:
	shr.u32 	%r68, %r86, 30;
	shf.l.wrap.b32 	%r69, %r87, %r86, 2;
	shl.b32 	%r70, %r87, 2;
	shr.u32 	%r71, %r69, 31;
	add.s32 	%r72, %r71, %r68;
	neg.s32 	%r73, %r72;
	setp.lt.s32 	%p13, %r15, 0;
	selp.b32 	%r88, %r73, %r72, %p13;
	xor.b32  	%r74, %r69, %r15;
	shr.s32 	%r75, %r69, 31;
	xor.b32  	%r76, %r75, %r69;
	xor.b32  	%r77, %r75, %r70;
	cvt.u64.u32 	%rd33, %r76;
	shl.b64 	%rd34, %rd33, 32;
	cvt.u64.u32 	%rd35, %r77;
	or.b64  	%rd36, %rd34, %rd35;
	cvt.rn.f64.s64 	%fd3, %rd36;
	mul.f64 	%fd4, %fd3, 0d3BF921FB54442D19;
	cvt.rn.f32.f64 	%f35, %fd4;
	neg.f32 	%f36, %f35;
	setp.lt.s32 	%p14, %r74, 0;
	selp.f32 	%f54, %f36, %f35, %p14;
$L__BB0_16:
	mul.rn.f32 	%f38, %f54, %f54;
	and.b32  	%r79, %r88, 1;
	setp.eq.b32 	%p15, %r79, 1;
	selp.f32 	%f39, 0f3F800000, %f54, %p15;
	fma.rn.f32 	%f40, %f38, %f39, 0f00000000;
	fma.rn.f32 	%f41, %f38, 0f37CBAC00, 0fBAB607ED;
	selp.f32 	%f42, %f41, 0fB94D4153, %p15;
	selp.f32 	%f43, 0f3D2AAABB, 0f3C0885E4, %p15;
	fma.rn.f32 	%f44, %f42, %f38, %f43;
	selp.f32 	%f45, 0fBEFFFFFF, 0fBE2AAAA8, %p15;
	fma.rn.f32 	%f46, %f44, %f38, %f45;
	fma.rn.f32 	%f47, %f46, %f40, %f39;
	and.b32  	%r80, %r88, 2;
	setp.eq.s32 	%p16, %r80, 0;
	mov.f32 	%f48, 0f00000000;
	sub.f32 	%f49, %f48, %f47;
	selp.f32 	%f50, %f47, %f49, %p16;
	neg.f32 	%f51, %f50;
	max.f32 	%f52, %f51, 0f00000000;
	st.global.f32 	[%rd2+12], %f52;
	ret;

}
	// .globl	_Z15updateVBOKernelP6float4Pfjj
.visible .entry _Z15updateVBOKernelP6float4Pfjj(
	.param .u64 .ptr .align 1 _Z15updateVBOKernelP6float4Pfjj_param_0,
	.param .u64 .ptr .align 1 _Z15updateVBOKernelP6float4Pfjj_param_1,
	.param .u32 _Z15updateVBOKernelP6float4Pfjj_param_2,
	.param .u32 _Z15updateVBOKernelP6float4Pfjj_param_3
)
{
	.reg .pred 	%p<4>;
	.reg .b32 	%r<21>;
	.reg .b32 	%f<3>;
	.reg .b64 	%rd<11>;

	ld.param.u64 	%rd1, [_Z15updateVBOKernelP6float4Pfjj_param_0];
	ld.param.u64 	%rd2, [_Z15updateVBOKernelP6float4Pfjj_param_1];
	ld.param.u32 	%r4, [_Z15updateVBOKernelP6float4Pfjj_param_2];
	ld.param.u32 	%r5, [_Z15updateVBOKernelP6float4Pfjj_param_3];
	mov.u32 	%r7, %ctaid.x;
	mov.u32 	%r8, %ntid.x;
	mov.u32 	%r9, %tid.x;
	mad.lo.s32 	%r1, %r7, %r8, %r9;
	mov.u32 	%r10, %ctaid.y;
	mov.u32 	%r11, %ntid.y;
	mov.u32 	%r12, %tid.y;
	mad.lo.s32 	%r13, %r10, %r11, %r12;
	mov.u32 	%r14, %nctaid.x;
	mul.lo.s32 	%r15, %r8, %r14;
	mul.lo.s32 	%r3, %r15, %r1;
	setp.ge.u32 	%p1, %r1, %r4;
	setp.ge.u32 	%p2, %r13, %r5;
	or.pred  	%p3, %p1, %p2;
	@%p3 bra 	$L__BB1_2;
	cvta.to.global.u64 	%rd3, %rd1;
	cvta.to.global.u64 	%rd4, %rd2;
	mad.lo.s32 	%r16, %r4, %r1, %r13;
	add.s32 	%r17, %r3, %r13;
	mul.wide.u32 	%rd5, %r17, 16;
	add.s64 	%rd6, %rd3, %rd5;
	ld.global.f32 	%f1, [%rd6+8];
	mul.lo.s32 	%r18, %r16, 7;
	add.s32 	%r19, %r18, 2;
	mul.wide.u32 	%rd7, %r19, 4;
	add.s64 	%rd8, %rd4, %rd7;
	st.global.f32 	[%rd8], %f1;
	ld.global.f32 	%f2, [%rd6+12];
	add.s32 	%r20, %r18, 6;
	mul.wide.u32 	%rd9, %r20, 4;
	add.s64 	%rd10, %rd4, %rd9;
	st.global.f32 	[%rd10], %f2;
$L__BB1_2:
	ret;

}


// ===== COMPILED SASS (sm_100) =====

	.target	sm_100

	.elftype	@"ET_EXEC"


//--------------------- .note.nv.tkinfo           --------------------------
	.section	.note.nv.tkinfo,"",@"SHT_NOTE"
	.sectionflags	@"SHF_NOTE_NV_TKINFO"
	.tkinfo
        /*0018*/ 	.word	0x00000002
        /*0030*/ 	.string	""
        /*0030*/ 	.string	"ptxas"
        /*0030*/ 	.string	"Cuda compilation tools, release 13.0, V13.0.88"
        /*0030*/ 	.string	"Build cuda_13.0.r13.0/compiler.36424714_0"
        /*0030*/ 	.string	"-arch sm_100 -m 64 "



//--------------------- .note.nv.cuinfo           --------------------------
	.section	.note.nv.cuinfo,"",@"SHT_NOTE"
	.sectionflags	@"SHF_NOTE_NV_CUINFO"
        /*0018*/ 	.short	0x0002
        /*001a*/ 	.short	0x0064
        /*001c*/ 	.short	0x0082
	.zero		2


//--------------------- .nv.info                  --------------------------
	.section	.nv.info,"",@"SHT_CUDA_INFO"
	.align	4


	//----- nvinfo : EIATTR_REGCOUNT
	.align		4
        /*0000*/ 	.byte	0x04, 0x2f
        /*0002*/ 	.short	(.L_2 - .L_1)
	.align		4
.L_1:
        /*0004*/ 	.word	index@(_Z14oscilateKernelfP6float4)
        /*0008*/ 	.word	0x00000019


	//----- nvinfo : EIATTR_FRAME_SIZE
	.align		4
.L_2:
        /*000c*/ 	.byte	0x04, 0x11
        /*000e*/ 	.short	(.L_4 - .L_3)
	.align		4
.L_3:
        /*0010*/ 	.word	index@(_Z14oscilateKernelfP6float4)
        /*0014*/ 	.word	0x00000000


	//----- nvinfo : EIATTR_REGCOUNT
	.align		4
.L_4:
        /*0018*/ 	.byte	0x04, 0x2f
        /*001a*/ 	.short	(.L_6 - .L_5)
	.align		4
.L_5:
        /*001c*/ 	.word	index@(_Z15updateVBOKernelP6float4Pfjj)
        /*0020*/ 	.word	0x00000010


	//----- nvinfo : EIATTR_FRAME_SIZE
	.align		4
.L_6:
        /*0024*/ 	.byte	0x04, 0x11
        /*0026*/ 	.short	(.L_8 - .L_7)
	.align		4
.L_7:
        /*0028*/ 	.word	index@(_Z15updateVBOKernelP6float4Pfjj)
        /*002c*/ 	.word	0x00000000


	//----- nvinfo : EIATTR_MIN_STACK_SIZE
	.align		4
.L_8:
        /*0030*/ 	.byte	0x04, 0x12
        /*0032*/ 	.short	(.L_10 - .L_9)
	.align		4
.L_9:
        /*0034*/ 	.word	index@(_Z15updateVBOKernelP6float4Pfjj)
        /*0038*/ 	.word	0x00000000


	//----- nvinfo : EIATTR_MIN_STACK_SIZE
	.align		4
.L_10:
        /*003c*/ 	.byte	0x04, 0x12
        /*003e*/ 	.short	(.L_12 - .L_11)
	.align		4
.L_11:
        /*0040*/ 	.word	index@(_Z14oscilateKernelfP6float4)
        /*0044*/ 	.word	0x00000000
.L_12:


//--------------------- .nv.compat                --------------------------
	.section	.nv.compat,"",@"SHT_CUDA_COMPAT_INFO"
	.align	4
        /*0000*/ 	.byte	0x02, 0x09, 0x00, 0x00, 0x02, 0x02, 0x01, 0x00, 0x02, 0x05, 0x05, 0x00, 0x03, 0x07, 0x01, 0x01
        /*0010*/ 	.byte	0x02, 0x03, 0x00, 0x00, 0x02, 0x06, 0x01, 0x00, 0x04, 0x0b, 0x08, 0x00, 0x01, 0x00, 0x00, 0x00
        /*0020*/ 	.byte	0x00, 0x00, 0x00, 0x00


//--------------------- .nv.info._Z15updateVBOKernelP6float4Pfjj --------------------------
	.section	.nv.info._Z15updateVBOKernelP6float4Pfjj,"",@"SHT_CUDA_INFO"
	.sectionflags	@""
	.align	4


	//----- nvinfo : EIATTR_CUDA_API_VERSION
	.align		4
        /*0000*/ 	.byte	0x04, 0x37
        /*0002*/ 	.short	(.L_14 - .L_13)
.L_13:
        /*0004*/ 	.word	0x00000082


	//----- nvinfo : EIATTR_KPARAM_INFO
	.align		4
.L_14:
        /*0008*/ 	.byte	0x04, 0x17
        /*000a*/ 	.short	(.L_16 - .L_15)
.L_15:
        /*000c*/ 	.word	0x00000000
        /*0010*/ 	.short	0x0003
        /*0012*/ 	.short	0x0014
        /*0014*/ 	.byte	0x00, 0xf0, 0x11, 0x00


	//----- nvinfo : EIATTR_KPARAM_INFO
	.align		4
.L_16:
        /*0018*/ 	.byte	0x04, 0x17
        /*001a*/ 	.short	(.L_18 - .L_17)
.L_17:
        /*001c*/ 	.word	0x00000000
        /*0020*/ 	.short	0x0002
        /*0022*/ 	.short	0x0010
        /*0024*/ 	.byte	0x00, 0xf0, 0x11, 0x00


	//----- nvinfo : EIATTR_KPARAM_INFO
	.align		4
.L_18:
        /*0028*/ 	.byte	0x04, 0x17
        /*002a*/ 	.short	(.L_20 - .L_19)
.L_19:
        /*002c*/ 	.word	0x00000000
        /*0030*/ 	.short	0x0001
        /*0032*/ 	.short	0x0008
        /*0034*/ 	.byte	0x00, 0xf5, 0x21, 0x00


	//----- nvinfo : EIATTR_KPARAM_INFO
	.align		4
.L_20:
        /*0038*/ 	.byte	0x04, 0x17
        /*003a*/ 	.short	(.L_22 - .L_21)
.L_21:
        /*003c*/ 	.word	0x00000000
        /*0040*/ 	.short	0x0000
        /*0042*/ 	.short	0x0000
        /*0044*/ 	.byte	0x00, 0xf5, 0x21, 0x00


	//----- nvinfo : EIATTR_SPARSE_MMA_MASK
	.align		4
.L_22:
        /*0048*/ 	.byte	0x03, 0x50
        /*004a*/ 	.short	0x0000


	//----- nvinfo : EIATTR_MAXREG_COUNT
	.align		4
        /*004c*/ 	.byte	0x03, 0x1b
        /*004e*/ 	.short	0x00ff


	//----- nvinfo : EIATTR_MERCURY_ISA_VERSION
	.align		4
        /*0050*/ 	.byte	0x03, 0x5f
        /*0052*/ 	.short	0x0101


	//----- nvinfo : EIATTR_VRC_CTA_INIT_COUNT
	.align		4
        /*0054*/ 	.byte	0x02, 0x4a
	.zero		1
	.zero		1


	//----- nvinfo : EIATTR_EXIT_INSTR_OFFSETS
	.align		4
        /*0058*/ 	.byte	0x04, 0x1c
        /*005a*/ 	.short	(.L_24 - .L_23)


	//   ....[0]....
.L_23:
        /*005c*/ 	.word	0x000000e0


	//   ....[1]....
        /*0060*/ 	.word	0x000001f0


	//----- nvinfo : EIATTR_CBANK_PARAM_SIZE
	.align		4
.L_24:
        /*0064*/ 	.byte	0x03, 0x19
        /*0066*/ 	.short	0x0018


	//----- nvinfo : EIATTR_PARAM_CBANK
	.align		4
        /*0068*/ 	.byte	0x04, 0x0a
        /*006a*/ 	.short	(.L_26 - .L_25)
	.align		4
.L_25:
        /*006c*/ 	.word	index@(.nv.constant0._Z15updateVBOKernelP6float4Pfjj)
        /*0070*/ 	.short	0x0380
        /*0072*/ 	.short	0x0018


	//----- nvinfo : EIATTR_SW_WAR
	.align		4
.L_26:
        /*0074*/ 	.byte	0x04, 0x36
        /*0076*/ 	.short	(.L_28 - .L_27)
.L_27:
        /*0078*/ 	.word	0x00000008
.L_28:


//--------------------- .nv.info._Z14oscilateKernelfP6float4 --------------------------
	.section	.nv.info._Z14oscilateKernelfP6float4,"",@"SHT_CUDA_INFO"
	.sectionflags	@""
	.align	4


	//----- nvinfo : EIATTR_CUDA_API_VERSION
	.align		4
        /*0000*/ 	.byte	0x04, 0x37
        /*0002*/ 	.short	(.L_30 - .L_29)
.L_29:
        /*0004*/ 	.word	0x00000082


	//----- nvinfo : EIATTR_KPARAM_INFO
	.align		4
.L_30:
        /*0008*/ 	.byte	0x04, 0x17
        /*000a*/ 	.short	(.L_32 - .L_31)
.L_31:
        /*000c*/ 	.word	0x00000000
        /*0010*/ 	.short	0x0001
        /*0012*/ 	.short	0x0008
        /*0014*/ 	.byte	0x00, 0xf5, 0x21, 0x00


	//----- nvinfo : EIATTR_KPARAM_INFO
	.align		4
.L_32:
        /*0018*/ 	.byte	0x04, 0x17
        /*001a*/ 	.short	(.L_34 - .L_33)
.L_33:
        /*001c*/ 	.word	0x00000000
        /*0020*/ 	.short	0x0000
        /*0022*/ 	.short	0x0000
        /*0024*/ 	.byte	0x00, 0xf0, 0x11, 0x00


	//----- nvinfo : EIATTR_SPARSE_MMA_MASK
	.align		4
.L_34:
        /*0028*/ 	.byte	0x03, 0x50
        /*002a*/ 	.short	0x0000


	//----- nvinfo : EIATTR_MAXREG_COUNT
	.align		4
        /*002c*/ 	.byte	0x03, 0x1b
        /*002e*/ 	.short	0x00ff


	//----- nvinfo : EIATTR_MERCURY_ISA_VERSION
	.align		4
        /*0030*/ 	.byte	0x03, 0x5f
        /*0032*/ 	.short	0x0101


	//----- nvinfo : EIATTR_VRC_CTA_INIT_COUNT
	.align		4
        /*0034*/ 	.byte	0x02, 0x4a
	.zero		1
	.zero		1


	//----- nvinfo : EIATTR_EXIT_INSTR_OFFSETS
	.align		4
        /*0038*/ 	.byte	0x04, 0x1c
        /*003a*/ 	.short	(.L_36 - .L_35)


	//   ....[0]....
.L_35:
        /*003c*/ 	.word	0x00001050


	//----- nvinfo : EIATTR_CRS_STACK_SIZE
	.align		4
.L_36:
        /*0040*/ 	.byte	0x04, 0x1e
        /*0042*/ 	.short	(.L_38 - .L_37)
.L_37:
        /*0044*/ 	.word	0x00000000


	//----- nvinfo : EIATTR_CBANK_PARAM_SIZE
	.align		4
.L_38:
        /*0048*/ 	.byte	0x03, 0x19
        /*004a*/ 	.short	0x0010


	//----- nvinfo : EIATTR_PARAM_CBANK
	.align		4
        /*004c*/ 	.byte	0x04, 0x0a
        /*004e*/ 	.short	(.L_40 - .L_39)
	.align		4
.L_39:
        /*0050*/ 	.word	index@(.nv.constant0._Z14oscilateKernelfP6float4)
        /*0054*/ 	.short	0x0380
        /*0056*/ 	.short	0x0010


	//----- nvinfo : EIATTR_SW_WAR
	.align		4
.L_40:
        /*0058*/ 	.byte	0x04, 0x36
        /*005a*/ 	.short	(.L_42 - .L_41)
.L_41:
        /*005c*/ 	.word	0x00000008
.L_42:


//--------------------- .nv.callgraph             --------------------------
	.section	.nv.callgraph,"",@"SHT_CUDA_CALLGRAPH"
	.align	4
	.sectionentsize	8
	.align		4
        /*0000*/ 	.word	0x00000000
	.align		4
        /*0004*/ 	.word	0xffffffff
	.align		4
        /*0008*/ 	.word	0x00000000
	.align		4
        /*000c*/ 	.word	0xfffffffe
	.align		4
        /*0010*/ 	.word	0x00000000
	.align		4
        /*0014*/ 	.word	0xfffffffd
	.align		4
        /*0018*/ 	.word	0x00000000
	.align		4
        /*001c*/ 	.word	0xfffffffc


//--------------------- .nv.constant4             --------------------------
	.section	.nv.constant4,"a",@progbits
	.align	8
	.align		8
.nv.constant4:
        /*0000*/ 	.dword	__cudart_i2opi_f


//--------------------- .text._Z15updateVBOKernelP6float4Pfjj --------------------------
	.section	.text._Z15updateVBOKernelP6float4Pfjj,"ax",@progbits
	.align	128
        .global         _Z15updateVBOKernelP6float4Pfjj
        .type           _Z15updateVBOKernelP6float4Pfjj,@function
        .size           _Z15updateVBOKernelP6float4Pfjj,(.L_x_12 - _Z15updateVBOKernelP6float4Pfjj)
        .other          _Z15updateVBOKernelP6float4Pfjj,@"STO_CUDA_ENTRY STV_DEFAULT"
_Z15updateVBOKernelP6float4Pfjj:
.text._Z15updateVBOKernelP6float4Pfjj:
[----:B------:R-:W-:Y:S01]  /*0000*/  LDC R1, c[0x0][0x37c] ;  /* 0x0000df00ff017b82 */ /* 0x000fe20000000800 */
[----:B------:R-:W0:Y:S07]  /*0010*/  S2R R2, SR_TID.Y ;  /* 0x0000000000027919 */ /* 0x000e2e0000002200 */
[----:B------:R-:W1:Y:S01]  /*0020*/  LDC R7, c[0x0][0x360] ;  /* 0x0000d800ff077b82 */ /* 0x000e620000000800 */
[----:B------:R-:W2:Y:S01]  /*0030*/  LDCU.64 UR8, c[0x0][0x390] ;  /* 0x00007200ff0877ac */ /* 0x000ea20008000a00 */
[----:B------:R-:W1:Y:S06]  /*0040*/  S2R R0, SR_TID.X ;  /* 0x0000000000007919 */ /* 0x000e6c0000002100 */
[----:B------:R-:W0:Y:S08]  /*0050*/  S2UR UR5, SR_CTAID.Y ;  /* 0x00000000000579c3 */ /* 0x000e300000002600 */
[----:B------:R-:W0:Y:S01]  /*0060*/  LDC R5, c[0x0][0x364] ;  /* 0x0000d900ff057b82 */ /* 0x000e220000000800 */
[----:B------:R-:W3:Y:S07]  /*0070*/  LDCU UR6, c[0x0][0x370] ;  /* 0x00006e00ff0677ac */ /* 0x000eee0008000800 */
[----:B------:R-:W1:Y:S01]  /*0080*/  S2UR UR4, SR_CTAID.X ;  /* 0x00000000000479c3 */ /* 0x000e620000002500 */
[----:B0-----:R-:W-:-:S05]  /*0090*/  IMAD R5, R5, UR5, R2 ;  /* 0x0000000505057c24 */ /* 0x001fca000f8e0202 */
[----:B--2---:R-:W-:Y:S01]  /*00a0*/  ISETP.GE.U32.AND P0, PT, R5, UR9, PT ;  /* 0x0000000905007c0c */ /* 0x004fe2000bf06070 */
[C---:B-1----:R-:W-:Y:S02]  /*00b0*/  IMAD R0, R7.reuse, UR4, R0 ;  /* 0x0000000407007c24 */ /* 0x042fe4000f8e0200 */
[----:B---3--:R-:W-:-:S03]  /*00c0*/  IMAD R7, R7, UR6, RZ ;  /* 0x0000000607077c24 */ /* 0x008fc6000f8e02ff */
[----:B------:R-:W-:-:S13]  /*00d0*/  ISETP.GE.U32.OR P0, PT, R0, UR8, P0 ;  /* 0x0000000800007c0c */ /* 0x000fda0008706470 */
[----:B------:R-:W-:Y:S05]  /*00e0*/  @P0 EXIT ;  /* 0x000000000000094d */ /* 0x000fea0003800000 */
[----:B------:R-:W0:Y:S01]  /*00f0*/  LDC.64 R2, c[0x0][0x380] ;  /* 0x0000e000ff027b82 */ /* 0x000e220000000a00 */
[----:B------:R-:W1:Y:S01]  /*0100*/  LDCU.64 UR4, c[0x0][0x358] ;  /* 0x00006b00ff0477ac */ /* 0x000e620008000a00 */
[----:B------:R-:W-:-:S05]  /*0110*/  IMAD R4, R0, R7, RZ ;  /* 0x0000000700047224 */ /* 0x000fca00078e02ff */
[----:B------:R-:W-:-:S05]  /*0120*/  IADD3 R7, PT, PT, R5, R4, RZ ;  /* 0x0000000405077210 */ /* 0x000fca0007ffe0ff */
[----:B0-----:R-:W-:Y:S02]  /*0130*/  IMAD.WIDE.U32 R2, R7, 0x10, R2 ;  /* 0x0000001007027825 */ /* 0x001fe400078e0002 */
[----:B------:R-:W0:Y:S03]  /*0140*/  LDC.64 R6, c[0x0][0x388] ;  /* 0x0000e200ff067b82 */ /* 0x000e260000000a00 */
[----:B-1----:R-:W2:Y:S01]  /*0150*/  LDG.E R9, desc[UR4][R2.64+0x8] ;  /* 0x0000080402097981 */ /* 0x002ea2000c1e1900 */
[----:B------:R-:W-:-:S05]  /*0160*/  IMAD R0, R0, UR8, R5 ;  /* 0x0000000800007c24 */ /* 0x000fca000f8e0205 */
[----:B------:R-:W-:-:S04]  /*0170*/  LEA R0, R0, -R0, 0x3 ;  /* 0x8000000000007211 */ /* 0x000fc800078e18ff */
[----:B------:R-:W-:-:S05]  /*0180*/  IADD3 R5, PT, PT, R0, 0x2, RZ ;  /* 0x0000000200057810 */ /* 0x000fca0007ffe0ff */
[----:B0-----:R-:W-:-:S05]  /*0190*/  IMAD.WIDE.U32 R4, R5, 0x4, R6 ;  /* 0x0000000405047825 */ /* 0x001fca00078e0006 */
[----:B--2---:R-:W-:Y:S04]  /*01a0*/  STG.E desc[UR4][R4.64], R9 ;  /* 0x0000000904007986 */ /* 0x004fe8000c101904 */
[----:B------:R-:W2:Y:S01]  /*01b0*/  LDG.E R11, desc[UR4][R2.64+0xc] ;  /* 0x00000c04020b7981 */ /* 0x000ea2000c1e1900 */
[----:B------:R-:W-:-:S05]  /*01c0*/  IADD3 R13, PT, PT, R0, 0x6, RZ ;  /* 0x00000006000d7810 */ /* 0x000fca0007ffe0ff */
[----:B------:R-:W-:-:S05]  /*01d0*/  IMAD.WIDE.U32 R6, R13, 0x4, R6 ;  /* 0x000000040d067825 */ /* 0x000fca00078e0006 */
[----:B--2---:R-:W-:Y:S01]  /*01e0*/  STG.E desc[UR4][R6.64], R11 ;  /* 0x0000000b06007986 */ /* 0x004fe2000c101904 */
[----:B------:R-:W-:Y:S05]  /*01f0*/  EXIT ;  /* 0x000000000000794d */ /* 0x000fea0003800000 */
.L_x_0:
[----:B------:R-:W-:-:S00]  /*0200*/  BRA `(.L_x_0) ;  /* 0xfffffffc00fc7947 */ /* 0x000fc0000383ffff */
[----:B------:R-:W-:-:S00]  /*0210*/  NOP ;  /* 0x0000000000007918 */ /* 0x000fc00000000000 */
        /* <DEDUP_REMOVED lines=14> */
.L_x_12:


//--------------------- .text._Z14oscilateKernelfP6float4 --------------------------
	.section	.text._Z14oscilateKernelfP6float4,"ax",@progbits
	.align	128
        .global         _Z14oscilateKernelfP6float4
        .type           _Z14oscilateKernelfP6float4,@function
        .size           _Z14oscilateKernelfP6float4,(.L_x_13 - _Z14oscilateKernelfP6float4)
        .other          _Z14oscilateKernelfP6float4,@"STO_CUDA_ENTRY STV_DEFAULT"
_Z14oscilateKernelfP6float4:
.text._Z14oscilateKernelfP6float4:
        /* <DEDUP_REMOVED lines=8> */
[----:B------:R-:W1:Y:S08]  /*0080*/  S2UR UR4, SR_CTAID.X ;  /* 0x00000000000479c3 */ /* 0x000e700000002500 */
[----:B------:R-:W4:Y:S01]  /*0090*/  LDC.64 R2, c[0x0][0x388] ;  /* 0x0000e200ff027b82 */ /* 0x000f220000000a00 */
[----:B0-----:R-:W-:-:S02]  /*00a0*/  IMAD R5, R5, UR5, R0 ;  /* 0x0000000505057c24 */ /* 0x001fc4000f8e0200 */
[C---:B-1----:R-:W-:Y:S01]  /*00b0*/  IMAD R0, R4.reuse, UR4, R7 ;  /* 0x0000000404007c24 */ /* 0x042fe2000f8e0207 */
[----:B------:R-:W0:Y:S01]  /*00c0*/  LDCU UR4, c[0x0][0x380] ;  /* 0x00007000ff0477ac */ /* 0x000e220008000800 */
[----:B---3--:R-:W-:-:S04]  /*00d0*/  IMAD R4, R4, UR8, RZ ;  /* 0x0000000804047c24 */ /* 0x008fc8000f8e02ff */
[----:B------:R-:W-:-:S04]  /*00e0*/  IMAD R5, R0, R4, R5 ;  /* 0x0000000400057224 */ /* 0x000fc800078e0205 */
[----:B----4-:R-:W-:-:S05]  /*00f0*/  IMAD.WIDE.U32 R2, R5, 0x10, R2 ;  /* 0x0000001005027825 */ /* 0x010fca00078e0002 */
[----:B--2---:R-:W0:Y:S01]  /*0100*/  LDG.E.64 R4, desc[UR6][R2.64] ;  /* 0x0000000602047981 */ /* 0x004e22000c1e1b00 */
[----:B------:R-:W-:Y:S01]  /*0110*/  BSSY.RECONVERGENT B0, `(.L_x_1) ;  /* 0x000006d000007945 */ /* 0x000fe20003800200 */
[----:B0-----:R-:W-:-:S04]  /*0120*/  FADD R4, R4, UR4 ;  /* 0x0000000404047e21 */ /* 0x001fc80008000000 */
[----:B------:R-:W-:-:S04]  /*0130*/  FADD R4, R5, R4 ;  /* 0x0000000405047221 */ /* 0x000fc80000000000 */
[C---:B------:R-:W-:Y:S01]  /*0140*/  FMUL R0, R4.reuse, 0.63661974668502807617 ;  /* 0x3f22f98304007820 */ /* 0x040fe20000400000 */
[----:B------:R-:W-:-:S05]  /*0150*/  FSETP.GE.AND P0, PT, |R4|, 105615, PT ;  /* 0x47ce47800400780b */ /* 0x000fca0003f06200 */
[----:B------:R-:W0:Y:S02]  /*0160*/  F2I.NTZ R0, R0 ;  /* 0x0000000000007305 */ /* 0x000e240000203100 */
[----:B0-----:R-:W-:Y:S01]  /*0170*/  I2FP.F32.S32 R5, R0 ;  /* 0x0000000000057245 */ /* 0x001fe20000201400 */
[----:B------:R-:W-:-:S04]  /*0180*/  IMAD.MOV.U32 R7, RZ, RZ, R0 ;  /* 0x000000ffff077224 */ /* 0x000fc800078e0000 */
[----:B------:R-:W-:-:S04]  /*0190*/  FFMA R6, R5, -1.5707962512969970703, R4 ;  /* 0xbfc90fda05067823 */ /* 0x000fc80000000004 */
[----:B------:R-:W-:-:S04]  /*01a0*/  FFMA R6, R5, -7.5497894158615963534e-08, R6 ;  /* 0xb3a2216805067823 */ /* 0x000fc80000000006 */
[----:B------:R-:W-:Y:S01]  /*01b0*/  FFMA R8, R5, -5.3903029534742383927e-15, R6 ;  /* 0xa7c234c505087823 */ /* 0x000fe20000000006 */
[----:B------:R-:W-:-:S03]  /*01c0*/  P2R R5, PR, RZ, 0x1 ;  /* 0x00000001ff057803 */ /* 0x000fc60000000000 */
[----:B------:R-:W-:Y:S01]  /*01d0*/  IMAD.MOV.U32 R12, RZ, RZ, R8 ;  /* 0x000000ffff0c7224 */ /* 0x000fe200078e0008 */
[----:B------:R-:W-:Y:S06]  /*01e0*/  @!P0 BRA `(.L_x_2) ;  /* 0x00000004007c8947 */ /* 0x000fec0003800000 */
[----:B------:R-:W-:-:S13]  /*01f0*/  FSETP.NEU.AND P0, PT, |R4|, +INF , PT ;  /* 0x7f8000000400780b */ /* 0x000fda0003f0d200 */
[----:B------:R-:W-:Y:S01]  /*0200*/  @!P0 FMUL R12, RZ, R4 ;  /* 0x00000004ff0c8220 */ /* 0x000fe20000400000 */
[----:B------:R-:W-:Y:S01]  /*0210*/  @!P0 IMAD.MOV.U32 R0, RZ, RZ, RZ ;  /* 0x000000ffff008224 */ /* 0x000fe200078e00ff */
[----:B------:R-:W-:Y:S06]  /*0220*/  @!P0 BRA `(.L_x_2) ;  /* 0x00000004006c8947 */ /* 0x000fec0003800000 */
[----:B------:R-:W-:Y:S01]  /*0230*/  IMAD.SHL.U32 R5, R4, 0x100, RZ ;  /* 0x0000010004057824 */ /* 0x000fe200078e00ff */
[----:B------:R-:W0:Y:S01]  /*0240*/  LDCU.64 UR8, c[0x4][URZ] ;  /* 0x01000000ff0877ac */ /* 0x000e220008000a00 */
[----:B------:R-:W-:Y:S02]  /*0250*/  IMAD.MOV.U32 R0, RZ, RZ, RZ ;  /* 0x000000ffff007224 */ /* 0x000fe400078e00ff */
[----:B------:R-:W-:Y:S01]  /*0260*/  IMAD.MOV.U32 R14, RZ, RZ, RZ ;  /* 0x000000ffff0e7224 */ /* 0x000fe200078e00ff */
[----:B------:R-:W-:Y:S01]  /*0270*/  LOP3.LUT R6, R5, 0x80000000, RZ, 0xfc, !PT ;  /* 0x8000000005067812 */ /* 0x000fe200078efcff */
[----:B------:R-:W-:Y:S01]  /*0280*/  UMOV UR5, URZ ;  /* 0x000000ff00057c82 */ /* 0x000fe20008000000 */
[----:B------:R-:W-:-:S05]  /*0290*/  UMOV UR4, URZ ;  /* 0x000000ff00047c82 */ /* 0x000fca0008000000 */
.L_x_3:
[----:B0-----:R-:W-:Y:S01]  /*02a0*/  MOV R12, UR8 ;  /* 0x00000008000c7c02 */ /* 0x001fe20008000f00 */
[----:B------:R-:W-:-:S05]  /*02b0*/  IMAD.U32 R13, RZ, RZ, UR9 ;  /* 0x00000009ff0d7e24 */ /* 0x000fca000f8e00ff */
[----:B------:R-:W2:Y:S01]  /*02c0*/  LDG.E.CONSTANT R11, desc[UR6][R12.64] ;  /* 0x000000060c0b7981 */ /* 0x000ea2000c1e9900 */
[----:B------:R-:W-:Y:S01]  /*02d0*/  UIADD3 UR4, UPT, UPT, UR4, 0x1, URZ ;  /* 0x0000000104047890 */ /* 0x000fe2000fffe0ff */
[C---:B------:R-:W-:Y:S01]  /*02e0*/  ISETP.EQ.AND P0, PT, R14.reuse, RZ, PT ;  /* 0x000000ff0e00720c */ /* 0x040fe20003f02270 */
[----:B------:R-:W-:Y:S01]  /*02f0*/  UIADD3 UR8, UP1, UPT, UR8, 0x4, URZ ;  /* 0x0000000408087890 */ /* 0x000fe2000ff3e0ff */
[C---:B------:R-:W-:Y:S01]  /*0300*/  ISETP.EQ.AND P1, PT, R14.reuse, 0x4, PT ;  /* 0x000000040e00780c */ /* 0x040fe20003f22270 */
[----:B------:R-:W-:Y:S01]  /*0310*/  UISETP.NE.AND UP0, UPT, UR4, 0x6, UPT ;  /* 0x000000060400788c */ /* 0x000fe2000bf05270 */
[C---:B------:R-:W-:Y:S01]  /*0320*/  ISETP.EQ.AND P3, PT, R14.reuse, 0xc, PT ;  /* 0x0000000c0e00780c */ /* 0x040fe20003f62270 */
[----:B------:R-:W-:Y:S01]  /*0330*/  UIADD3.X UR9, UPT, UPT, URZ, UR9, URZ, UP1, !UPT ;  /* 0x00000009ff097290 */ /* 0x000fe20008ffe4ff */
[C---:B------:R-:W-:Y:S02]  /*0340*/  ISETP.EQ.AND P4, PT, R14.reuse, 0x10, PT ;  /* 0x000000100e00780c */ /* 0x040fe40003f82270 */
[----:B------:R-:W-:Y:S01]  /*0350*/  ISETP.EQ.AND P5, PT, R14, 0x14, PT ;  /* 0x000000140e00780c */ /* 0x000fe20003fa2270 */
[----:B--2---:R-:W-:-:S03]  /*0360*/  IMAD.WIDE.U32 R10, R11, R6, RZ ;  /* 0x000000060b0a7225 */ /* 0x004fc600078e00ff */
[----:B------:R-:W-:-:S04]  /*0370*/  IADD3 R9, P2, PT, R10, R0, RZ ;  /* 0x000000000a097210 */ /* 0x000fc80007f5e0ff */
[----:B------:R-:W-:Y:S01]  /*0380*/  IADD3.X R0, PT, PT, R11, UR5, RZ, P2, !PT ;  /* 0x000000050b007c10 */ /* 0x000fe200097fe4ff */
[--C-:B------:R-:W-:Y:S01]  /*0390*/  @P0 IMAD.MOV.U32 R5, RZ, RZ, R9.reuse ;  /* 0x000000ffff050224 */ /* 0x100fe200078e0009 */
[C---:B------:R-:W-:Y:S01]  /*03a0*/  ISETP.EQ.AND P2, PT, R14.reuse, 0x8, PT ;  /* 0x000000080e00780c */ /* 0x040fe20003f42270 */
[--C-:B------:R-:W-:Y:S02]  /*03b0*/  @P1 IMAD.MOV.U32 R17, RZ, RZ, R9.reuse ;  /* 0x000000ffff111224 */ /* 0x100fe400078e0009 */
[----:B------:R-:W-:Y:S01]  /*03c0*/  @P5 MOV R16, R9 ;  /* 0x0000000900105202 */ /* 0x000fe20000000f00 */
[--C-:B------:R-:W-:Y:S02]  /*03d0*/  @P3 IMAD.MOV.U32 R19, RZ, RZ, R9.reuse ;  /* 0x000000ffff133224 */ /* 0x100fe400078e0009 */
[----:B------:R-:W-:Y:S02]  /*03e0*/  @P4 IMAD.MOV.U32 R20, RZ, RZ, R9 ;  /* 0x000000ffff144224 */ /* 0x000fe400078e0009 */
[----:B------:R-:W-:-:S05]  /*03f0*/  VIADD R14, R14, 0x4 ;  /* 0x000000040e0e7836 */ /* 0x000fca0000000000 */
[----:B------:R-:W-:Y:S01]  /*0400*/  @P2 IMAD.MOV.U32 R18, RZ, RZ, R9 ;  /* 0x000000ffff122224 */ /* 0x000fe200078e0009 */
[----:B------:R-:W-:Y:S06]  /*0410*/  BRA.U UP0, `(.L_x_3) ;  /* 0xfffffffd00a07547 */ /* 0x000fec000b83ffff */
[----:B------:R-:W-:Y:S01]  /*0420*/  SHF.R.U32.HI R6, RZ, 0x17, R4 ;  /* 0x00000017ff067819 */ /* 0x000fe20000011604 */
[----:B------:R-:W-:Y:S03]  /*0430*/  BSSY.RECONVERGENT B1, `(.L_x_4) ;  /* 0x0000028000017945 */ /* 0x000fe60003800200 */
[C---:B------:R-:W-:Y:S02]  /*0440*/  LOP3.LUT R9, R6.reuse, 0xe0, RZ, 0xc0, !PT ;  /* 0x000000e006097812 */ /* 0x040fe400078ec0ff */
[----:B------:R-:W-:-:S03]  /*0450*/  LOP3.LUT P6, RZ, R6, 0x1f, RZ, 0xc0, !PT ;  /* 0x0000001f06ff7812 */ /* 0x000fc600078cc0ff */
[----:B------:R-:W-:-:S05]  /*0460*/  VIADD R9, R9, 0xffffff80 ;  /* 0xffffff8009097836 */ /* 0x000fca0000000000 */
[----:B------:R-:W-:-:S05]  /*0470*/  SHF.R.U32.HI R9, RZ, 0x5, R9 ;  /* 0x00000005ff097819 */ /* 0x000fca0000011609 */
[----:B------:R-:W-:-:S05]  /*0480*/  IMAD.U32 R12, R9, -0x4, RZ ;  /* 0xfffffffc090c7824 */ /* 0x000fca00078e00ff */
[C---:B------:R-:W-:Y:S02]  /*0490*/  ISETP.EQ.AND P3, PT, R12.reuse, -0x18, PT ;  /* 0xffffffe80c00780c */ /* 0x040fe40003f62270 */
[C---:B------:R-:W-:Y:S02]  /*04a0*/  ISETP.EQ.AND P4, PT, R12.reuse, -0x14, PT ;  /* 0xffffffec0c00780c */ /* 0x040fe40003f82270 */
[C---:B------:R-:W-:Y:S02]  /*04b0*/  ISETP.EQ.AND P0, PT, R12.reuse, -0x10, PT ;  /* 0xfffffff00c00780c */ /* 0x040fe40003f02270 */
[C---:B------:R-:W-:Y:S02]  /*04c0*/  ISETP.EQ.AND P1, PT, R12.reuse, -0xc, PT ;  /* 0xfffffff40c00780c */ /* 0x040fe40003f22270 */
[C---:B------:R-:W-:Y:S02]  /*04d0*/  ISETP.EQ.AND P2, PT, R12.reuse, -0x8, PT ;  /* 0xfffffff80c00780c */ /* 0x040fe40003f42270 */
[----:B------:R-:W-:-:S03]  /*04e0*/  ISETP.EQ.AND P5, PT, R12, 0x4, PT ;  /* 0x000000040c00780c */ /* 0x000fc60003fa2270 */
[--C-:B------:R-:W-:Y:S01]  /*04f0*/  @P3 IMAD.MOV.U32 R9, RZ, RZ, R5.reuse ;  /* 0x000000ffff093224 */ /* 0x100fe200078e0005 */
[C---:B------:R-:W-:Y:S01]  /*0500*/  ISETP.EQ.AND P3, PT, R12.reuse, -0x4, PT ;  /* 0xfffffffc0c00780c */ /* 0x040fe20003f62270 */
[----:B------:R-:W-:Y:S02]  /*0510*/  @P4 IMAD.MOV.U32 R10, RZ, RZ, R5 ;  /* 0x000000ffff0a4224 */ /* 0x000fe400078e0005 */
[----:B------:R-:W-:Y:S01]  /*0520*/  @P4 IMAD.MOV.U32 R9, RZ, RZ, R17 ;  /* 0x000000ffff094224 */ /* 0x000fe200078e0011 */
[----:B------:R-:W-:Y:S01]  /*0530*/  ISETP.EQ.AND P4, PT, R12, RZ, PT ;  /* 0x000000ff0c00720c */ /* 0x000fe20003f82270 */
[--C-:B------:R-:W-:Y:S01]  /*0540*/  @P0 IMAD.MOV.U32 R9, RZ, RZ, R18.reuse ;  /* 0x000000ffff090224 */ /* 0x100fe200078e0012 */
[----:B------:R-:W-:Y:S01]  /*0550*/  @P0 MOV R10, R17 ;  /* 0x00000011000a0202 */ /* 0x000fe20000000f00 */
[----:B------:R-:W-:Y:S02]  /*0560*/  @P1 IMAD.MOV.U32 R10, RZ, RZ, R18 ;  /* 0x000000ffff0a1224 */ /* 0x000fe400078e0012 */
[----:B------:R-:W-:-:S02]  /*0570*/  @P1 IMAD.MOV.U32 R9, RZ, RZ, R19 ;  /* 0x000000ffff091224 */ /* 0x000fc400078e0013 */
[----:B------:R-:W-:Y:S02]  /*0580*/  @P2 IMAD.MOV.U32 R10, RZ, RZ, R19 ;  /* 0x000000ffff0a2224 */ /* 0x000fe400078e0013 */
[--C-:B------:R-:W-:Y:S01]  /*0590*/  @P2 IMAD.MOV.U32 R9, RZ, RZ, R20.reuse ;  /* 0x000000ffff092224 */ /* 0x100fe200078e0014 */
[----:B------:R-:W-:Y:S01]  /*05a0*/  @P3 MOV R9, R16 ;  /* 0x0000001000093202 */ /* 0x000fe20000000f00 */
[----:B------:R-:W-:Y:S02]  /*05b0*/  @P3 IMAD.MOV.U32 R10, RZ, RZ, R20 ;  /* 0x000000ffff0a3224 */ /* 0x000fe400078e0014 */
[----:B------:R-:W-:Y:S02]  /*05c0*/  @P4 IMAD.MOV.U32 R10, RZ, RZ, R16 ;  /* 0x000000ffff0a4224 */ /* 0x000fe400078e0010 */
[--C-:B------:R-:W-:Y:S02]  /*05d0*/  @P4 IMAD.MOV.U32 R9, RZ, RZ, R0.reuse ;  /* 0x000000ffff094224 */ /* 0x100fe400078e0000 */
[----:B------:R-:W-:Y:S01]  /*05e0*/  @P5 IMAD.MOV.U32 R10, RZ, RZ, R0 ;  /* 0x000000ffff0a5224 */ /* 0x000fe200078e0000 */
[----:B------:R-:W-:Y:S06]  /*05f0*/  @!P6 BRA `(.L_x_5) ;  /* 0x00000000002ce947 */ /* 0x000fec0003800000 */
[----:B------:R-:W-:Y:S01]  /*0600*/  @P0 IMAD.MOV.U32 R11, RZ, RZ, R5 ;  /* 0x000000ffff0b0224 */ /* 0x000fe200078e0005 */
[----:B------:R-:W-:Y:S01]  /*0610*/  ISETP.EQ.AND P0, PT, R12, 0x8, PT ;  /* 0x000000080c00780c */ /* 0x000fe20003f02270 */
[----:B------:R-:W-:Y:S01]  /*0620*/  @P1 IMAD.MOV.U32 R11, RZ, RZ, R17 ;  /* 0x000000ffff0b1224 */ /* 0x000fe200078e0011 */
[----:B------:R-:W-:Y:S01]  /*0630*/  LOP3.LUT R6, R6, 0x1f, RZ, 0xc0, !PT ;  /* 0x0000001f06067812 */ /* 0x000fe200078ec0ff */
[----:B------:R-:W-:Y:S01]  /*0640*/  @P2 IMAD.MOV.U32 R11, RZ, RZ, R18 ;  /* 0x000000ffff0b2224 */ /* 0x000fe200078e0012 */
[----:B------:R-:W-:Y:S01]  /*0650*/  @P3 MOV R11, R19 ;  /* 0x00000013000b3202 */ /* 0x000fe20000000f00 */
[----:B------:R-:W-:Y:S01]  /*0660*/  @P4 IMAD.MOV.U32 R11, RZ, RZ, R20 ;  /* 0x000000ffff0b4224 */ /* 0x000fe200078e0014 */
[----:B------:R-:W-:Y:S01]  /*0670*/  SHF.L.W.U32.HI R9, R10, R6, R9 ;  /* 0x000000060a097219 */ /* 0x000fe20000010e09 */
[----:B------:R-:W-:-:S06]  /*0680*/  @P5 IMAD.MOV.U32 R11, RZ, RZ, R16 ;  /* 0x000000ffff0b5224 */ /* 0x000fcc00078e0010 */
[----:B------:R-:W-:-:S05]  /*0690*/  @P0 IMAD.MOV.U32 R11, RZ, RZ, R0 ;  /* 0x000000ffff0b0224 */ /* 0x000fca00078e0000 */
[----:B------:R-:W-:-:S07]  /*06a0*/  SHF.L.W.U32.HI R10, R11, R6, R10 ;  /* 0x000000060b0a7219 */ /* 0x000fce0000010e0a */
.L_x_5:
[----:B------:R-:W-:Y:S05]  /*06b0*/  BSYNC.RECONVERGENT B1 ;  /* 0x0000000000017941 */ /* 0x000fea0003800200 */
.L_x_4:
[C---:B------:R-:W-:Y:S01]  /*06c0*/  SHF.L.W.U32.HI R15, R10.reuse, 0x2, R9 ;  /* 0x000000020a0f7819 */ /* 0x040fe20000010e09 */
[----:B------:R-:W-:Y:S01]  /*06d0*/  IMAD.SHL.U32 R10, R10, 0x4, RZ ;  /* 0x000000040a0a7824 */ /* 0x000fe200078e00ff */
[----:B------:R-:W-:Y:S01]  /*06e0*/  UMOV UR4, 0x54442d19 ;  /* 0x54442d1900047882 */ /* 0x000fe20000000000 */
[----:B------:R-:W-:Y:S01]  /*06f0*/  UMOV UR5, 0x3bf921fb ;  /* 0x3bf921fb00057882 */ /* 0x000fe20000000000 */
[----:B------:R-:W-:Y:S02]  /*0700*/  SHF.R.S32.HI R0, RZ, 0x1f, R15 ;  /* 0x0000001fff007819 */ /* 0x000fe4000001140f */
[----:B------:R-:W-:Y:S02]  /*0710*/  ISETP.GE.AND P0, PT, R4, RZ, PT ;  /* 0x000000ff0400720c */ /* 0x000fe40003f06270 */
[C---:B------:R-:W-:Y:S02]  /*0720*/  LOP3.LUT R12, R0.reuse, R10, RZ, 0x3c, !PT ;  /* 0x0000000a000c7212 */ /* 0x040fe400078e3cff */
[----:B------:R-:W-:-:S02]  /*0730*/  LOP3.LUT R13, R0, R15, RZ, 0x3c, !PT ;  /* 0x0000000f000d7212 */ /* 0x000fc400078e3cff */
[----:B------:R-:W-:Y:S02]  /*0740*/  SHF.R.U32.HI R0, RZ, 0x1e, R9 ;  /* 0x0000001eff007819 */ /* 0x000fe40000011609 */
[----:B------:R-:W0:Y:S01]  /*0750*/  I2F.F64.S64 R10, R12 ;  /* 0x0000000c000a7312 */ /* 0x000e220000301c00 */
[C---:B------:R-:W-:Y:S02]  /*0760*/  LOP3.LUT R6, R15.reuse, R4, RZ, 0x3c, !PT ;  /* 0x000000040f067212 */ /* 0x040fe400078e3cff */
[----:B------:R-:W-:Y:S02]  /*0770*/  LEA.HI R0, R15, R0, RZ, 0x1 ;  /* 0x000000000f007211 */ /* 0x000fe400078f08ff */
[----:B------:R-:W-:-:S03]  /*0780*/  ISETP.GE.AND P1, PT, R6, RZ, PT ;  /* 0x000000ff0600720c */ /* 0x000fc60003f26270 */
[----:B------:R-:W-:-:S04]  /*0790*/  IMAD.MOV R6, RZ, RZ, -R0 ;  /* 0x000000ffff067224 */ /* 0x000fc800078e0a00 */
[----:B------:R-:W-:Y:S01]  /*07a0*/  @!P0 IMAD.MOV.U32 R0, RZ, RZ, R6 ;  /* 0x000000ffff008224 */ /* 0x000fe200078e0006 */
[----:B0-----:R-:W-:-:S10]  /*07b0*/  DMUL R10, R10, UR4 ;  /* 0x000000040a0a7c28 */ /* 0x001fd40008000000 */
[----:B------:R-:W0:Y:S02]  /*07c0*/  F2F.F32.F64 R10, R10 ;  /* 0x0000000a000a7310 */ /* 0x000e240000301000 */
[----:B0-----:R-:W-:-:S07]  /*07d0*/  FSEL R12, -R10, R10, !P1 ;  /* 0x0000000a0a0c7208 */ /* 0x001fce0004800100 */
.L_x_2:
[----:B------:R-:W-:Y:S05]  /*07e0*/  BSYNC.RECONVERGENT B0 ;  /* 0x0000000000007941 */ /* 0x000fea0003800200 */
.L_x_1:
[----:B------:R-:W-:Y:S01]  /*07f0*/  MOV R10, 0x37cbac00 ;  /* 0x37cbac00000a7802 */ /* 0x000fe20000000f00 */
[----:B------:R-:W-:Y:S01]  /*0800*/  FMUL R11, R12, R12 ;  /* 0x0000000c0c0b7220 */ /* 0x000fe20000400000 */
[C---:B------:R-:W-:Y:S01]  /*0810*/  LOP3.LUT R6, R0.reuse, 0x1, RZ, 0xc0, !PT ;  /* 0x0000000100067812 */ /* 0x040fe200078ec0ff */
[----:B------:R-:W-:Y:S01]  /*0820*/  IMAD.MOV.U32 R9, RZ, RZ, 0x3d2aaabb ;  /* 0x3d2aaabbff097424 */ /* 0x000fe200078e00ff */
[----:B------:R-:W-:Y:S01]  /*0830*/  LOP3.LUT P1, RZ, R0, 0x2, RZ, 0xc0, !PT ;  /* 0x0000000200ff7812 */ /* 0x000fe2000782c0ff */
[----:B------:R-:W-:Y:S01]  /*0840*/  FFMA R13, R11, R10, -0.0013887860113754868507 ;  /* 0xbab607ed0b0d7423 */ /* 0x000fe2000000000a */
[----:B------:R-:W-:Y:S01]  /*0850*/  ISETP.NE.U32.AND P0, PT, R6, 0x1, PT ;  /* 0x000000010600780c */ /* 0x000fe20003f05070 */
[----:B------:R-:W-:Y:S01]  /*0860*/  IMAD.MOV.U32 R6, RZ, RZ, 0x3effffff ;  /* 0x3effffffff067424 */ /* 0x000fe200078e00ff */
[----:B------:R-:W-:Y:S01]  /*0870*/  FSETP.GE.AND P2, PT, |R4|, 105615, PT ;  /* 0x47ce47800400780b */ /* 0x000fe20003f46200 */
[----:B------:R-:W-:Y:S01]  /*0880*/  BSSY.RECONVERGENT B0, `(.L_x_6) ;  /* 0x000006c000007945 */ /* 0x000fe20003800200 */
[----:B------:R-:W-:-:S02]  /*0890*/  FSEL R14, R13, -0.00019574658654164522886, !P0 ;  /* 0xb94d41530d0e7808 */ /* 0x000fc40004000000 */
[----:B------:R-:W-:Y:S02]  /*08a0*/  FSEL R22, R9, 0.0083327032625675201416, !P0 ;  /* 0x3c0885e409167808 */ /* 0x000fe40004000000 */
[----:B------:R-:W-:Y:S02]  /*08b0*/  FSEL R0, R12, 1, P0 ;  /* 0x3f8000000c007808 */ /* 0x000fe40000000000 */
[----:B------:R-:W-:Y:S01]  /*08c0*/  FSEL R15, -R6, -0.16666662693023681641, !P0 ;  /* 0xbe2aaaa8060f7808 */ /* 0x000fe20004000100 */
[C---:B------:R-:W-:Y:S02]  /*08d0*/  FFMA R14, R11.reuse, R14, R22 ;  /* 0x0000000e0b0e7223 */ /* 0x040fe40000000016 */
[C---:B------:R-:W-:Y:S02]  /*08e0*/  FFMA R13, R11.reuse, R0, RZ ;  /* 0x000000000b0d7223 */ /* 0x040fe400000000ff */
[----:B------:R-:W-:Y:S01]  /*08f0*/  FFMA R14, R11, R14, R15 ;  /* 0x0000000e0b0e7223 */ /* 0x000fe2000000000f */
[----:B------:R-:W-:-:S03]  /*0900*/  IMAD.MOV.U32 R11, RZ, RZ, 0x40000000 ;  /* 0x40000000ff0b7424 */ /* 0x000fc600078e00ff */
[----:B------:R-:W-:-:S04]  /*0910*/  FFMA R0, R13, R14, R0 ;  /* 0x0000000e0d007223 */ /* 0x000fc80000000000 */
[----:B------:R-:W-:-:S04]  /*0920*/  @P1 FADD R0, RZ, -R0 ;  /* 0x80000000ff001221 */ /* 0x000fc80000000000 */
[----:B------:R-:W-:-:S05]  /*0930*/  FFMA R11, R0, R11, 2 ;  /* 0x40000000000b7423 */ /* 0x000fca000000000b */
[----:B------:R0:W-:Y:S01]  /*0940*/  STG.E desc[UR6][R2.64+0x8], R11 ;  /* 0x0000080b02007986 */ /* 0x0001e2000c101906 */
[----:B------:R-:W-:Y:S05]  /*0950*/  @!P2 BRA `(.L_x_7) ;  /* 0x000000040078a947 */ /* 0x000fea0003800000 */
[----:B------:R-:W-:-:S13]  /*0960*/  FSETP.NEU.AND P0, PT, |R4|, +INF , PT ;  /* 0x7f8000000400780b */ /* 0x000fda0003f0d200 */
[----:B------:R-:W-:Y:S01]  /*0970*/  @!P0 FMUL R8, RZ, R4 ;  /* 0x00000004ff088220 */ /* 0x000fe20000400000 */
[----:B------:R-:W-:Y:S01]  /*0980*/  @!P0 IMAD.MOV.U32 R7, RZ, RZ, RZ ;  /* 0x000000ffff078224 */ /* 0x000fe200078e00ff */
[----:B------:R-:W-:Y:S06]  /*0990*/  @!P0 BRA `(.L_x_7) ;  /* 0x0000000400688947 */ /* 0x000fec0003800000 */
[----:B------:R-:W-:Y:S02]  /*09a0*/  IMAD.SHL.U32 R0, R4, 0x100, RZ ;  /* 0x0000010004007824 */ /* 0x000fe400078e00ff */
[----:B------:R-:W-:Y:S02]  /*09b0*/  HFMA2 R8, -RZ, RZ, 0, 0 ;  /* 0x00000000ff087431 */ /* 0x000fe400000001ff */
[----:B------:R-:W-:Y:S01]  /*09c0*/  IMAD.MOV.U32 R7, RZ, RZ, RZ ;  /* 0x000000ffff077224 */ /* 0x000fe200078e00ff */
[----:B------:R-:W1:Y:S01]  /*09d0*/  LDCU.64 UR8, c[0x4][URZ] ;  /* 0x01000000ff0877ac */ /* 0x000e620008000a00 */
[----:B0-----:R-:W-:Y:S01]  /*09e0*/  LOP3.LUT R11, R0, 0x80000000, RZ, 0xfc, !PT ;  /* 0x80000000000b7812 */ /* 0x001fe200078efcff */
[----:B------:R-:W-:Y:S01]  /*09f0*/  UMOV UR5, URZ ;  /* 0x000000ff00057c82 */ /* 0x000fe20008000000 */
[----:B------:R-:W-:-:S05]  /*0a00*/  UMOV UR4, URZ ;  /* 0x000000ff00047c82 */ /* 0x000fca0008000000 */
.L_x_8:
[----:B-1----:R-:W-:Y:S02]  /*0a10*/  IMAD.U32 R14, RZ, RZ, UR8 ;  /* 0x00000008ff0e7e24 */ /* 0x002fe4000f8e00ff */
        /* <DEDUP_REMOVED lines=10> */
[----:B------:R-:W-:-:S02]  /*0ac0*/  ISETP.EQ.AND P4, PT, R8, 0x10, PT ;  /* 0x000000100800780c */ /* 0x000fc40003f82270 */
[C---:B------:R-:W-:Y:S01]  /*0ad0*/  ISETP.EQ.AND P5, PT, R8.reuse, 0x14, PT ;  /* 0x000000140800780c */ /* 0x040fe20003fa2270 */
[----:B------:R-:W-:Y:S02]  /*0ae0*/  VIADD R8, R8, 0x4 ;  /* 0x0000000408087836 */ /* 0x000fe40000000000 */
[----:B--2---:R-:W-:-:S03]  /*0af0*/  IMAD.WIDE.U32 R12, R12, R11, RZ ;  /* 0x0000000b0c0c7225 */ /* 0x004fc600078e00ff */
[----:B------:R-:W-:-:S04]  /*0b00*/  IADD3 R0, P6, PT, R12, R7, RZ ;  /* 0x000000070c007210 */ /* 0x000fc80007fde0ff */
[----:B------:R-:W-:Y:S01]  /*0b10*/  IADD3.X R7, PT, PT, R13, UR5, RZ, P6, !PT ;  /* 0x000000050d077c10 */ /* 0x000fe2000b7fe4ff */
[--C-:B------:R-:W-:Y:S01]  /*0b20*/  @P0 IMAD.MOV.U32 R5, RZ, RZ, R0.reuse ;  /* 0x000000ffff050224 */ /* 0x100fe200078e0000 */
[----:B------:R-:W-:Y:S01]  /*0b30*/  @P3 MOV R19, R0 ;  /* 0x0000000000133202 */ /* 0x000fe20000000f00 */
[--C-:B------:R-:W-:Y:S02]  /*0b40*/  @P1 IMAD.MOV.U32 R17, RZ, RZ, R0.reuse ;  /* 0x000000ffff111224 */ /* 0x100fe400078e0000 */
[--C-:B------:R-:W-:Y:S02]  /*0b50*/  @P2 IMAD.MOV.U32 R18, RZ, RZ, R0.reuse ;  /* 0x000000ffff122224 */ /* 0x100fe400078e0000 */
[--C-:B------:R-:W-:Y:S02]  /*0b60*/  @P4 IMAD.MOV.U32 R20, RZ, RZ, R0.reuse ;  /* 0x000000ffff144224 */ /* 0x100fe400078e0000 */
        /* <DEDUP_REMOVED lines=14> */
[----:B------:R-:W-:-:S03]  /*0c50*/  ISETP.EQ.AND P5, PT, R12, RZ, PT ;  /* 0x000000ff0c00720c */ /* 0x000fc60003fa2270 */
[----:B------:R-:W-:Y:S02]  /*0c60*/  @P3 MOV R0, R5 ;  /* 0x0000000500003202 */ /* 0x000fe40000000f00 */
[C---:B------:R-:W-:Y:S01]  /*0c70*/  ISETP.EQ.AND P3, PT, R12.reuse, -0x4, PT ;  /* 0xfffffffc0c00780c */ /* 0x040fe20003f62270 */
[----:B------:R-:W-:Y:S02]  /*0c80*/  @P4 IMAD.MOV.U32 R8, RZ, RZ, R5 ;  /* 0x000000ffff084224 */ /* 0x000fe400078e0005 */
[--C-:B------:R-:W-:Y:S01]  /*0c90*/  @P4 IMAD.MOV.U32 R0, RZ, RZ, R17.reuse ;  /* 0x000000ffff004224 */ /* 0x100fe200078e0011 */
[----:B------:R-:W-:Y:S01]  /*0ca0*/  ISETP.EQ.AND P4, PT, R12, 0x4, PT ;  /* 0x000000040c00780c */ /* 0x000fe20003f82270 */
[----:B------:R-:W-:Y:S02]  /*0cb0*/  @P2 IMAD.MOV.U32 R8, RZ, RZ, R17 ;  /* 0x000000ffff082224 */ /* 0x000fe400078e0011 */
[--C-:B------:R-:W-:Y:S01]  /*0cc0*/  @P2 IMAD.MOV.U32 R0, RZ, RZ, R18.reuse ;  /* 0x000000ffff002224 */ /* 0x100fe200078e0012 */
[----:B------:R-:W-:Y:S01]  /*0cd0*/  @P1 MOV R0, R19 ;  /* 0x0000001300001202 */ /* 0x000fe20000000f00 */
[----:B------:R-:W-:-:S02]  /*0ce0*/  @P1 IMAD.MOV.U32 R8, RZ, RZ, R18 ;  /* 0x000000ffff081224 */ /* 0x000fc400078e0012 */
[----:B------:R-:W-:Y:S02]  /*0cf0*/  @P0 IMAD.MOV.U32 R8, RZ, RZ, R19 ;  /* 0x000000ffff080224 */ /* 0x000fe400078e0013 */
[--C-:B------:R-:W-:Y:S02]  /*0d00*/  @P0 IMAD.MOV.U32 R0, RZ, RZ, R20.reuse ;  /* 0x000000ffff000224 */ /* 0x100fe400078e0014 */
[----:B------:R-:W-:Y:S02]  /*0d10*/  @P3 IMAD.MOV.U32 R8, RZ, RZ, R20 ;  /* 0x000000ffff083224 */ /* 0x000fe400078e0014 */
[--C-:B------:R-:W-:Y:S01]  /*0d20*/  @P3 IMAD.MOV.U32 R0, RZ, RZ, R16.reuse ;  /* 0x000000ffff003224 */ /* 0x100fe200078e0010 */
[----:B------:R-:W-:Y:S01]  /*0d30*/  @P5 MOV R0, R7 ;  /* 0x0000000700005202 */ /* 0x000fe20000000f00 */
[----:B------:R-:W-:Y:S02]  /*0d40*/  @P5 IMAD.MOV.U32 R8, RZ, RZ, R16 ;  /* 0x000000ffff085224 */ /* 0x000fe400078e0010 */
[----:B------:R-:W-:Y:S01]  /*0d50*/  @P4 IMAD.MOV.U32 R8, RZ, RZ, R7 ;  /* 0x000000ffff084224 */ /* 0x000fe200078e0007 */
[----:B------:R-:W-:Y:S06]  /*0d60*/  @!P6 BRA `(.L_x_10) ;  /* 0x000000000028e947 */ /* 0x000fec0003800000 */
[----:B------:R-:W-:Y:S01]  /*0d70*/  @P1 IMAD.MOV.U32 R5, RZ, RZ, R17 ;  /* 0x000000ffff051224 */ /* 0x000fe200078e0011 */
[----:B------:R-:W-:Y:S01]  /*0d80*/  LOP3.LUT R11, R11, 0x1f, RZ, 0xc0, !PT ;  /* 0x0000001f0b0b7812 */ /* 0x000fe200078ec0ff */
[----:B------:R-:W-:Y:S01]  /*0d90*/  @P0 IMAD.MOV.U32 R5, RZ, RZ, R18 ;  /* 0x000000ffff050224 */ /* 0x000fe200078e0012 */
[----:B------:R-:W-:Y:S01]  /*0da0*/  ISETP.EQ.AND P0, PT, R12, 0x8, PT ;  /* 0x000000080c00780c */ /* 0x000fe20003f02270 */
[----:B------:R-:W-:Y:S01]  /*0db0*/  @P3 IMAD.MOV.U32 R5, RZ, RZ, R19 ;  /* 0x000000ffff053224 */ /* 0x000fe200078e0013 */
[----:B------:R-:W-:Y:S01]  /*0dc0*/  SHF.L.W.U32.HI R0, R8, R11, R0 ;  /* 0x0000000b08007219 */ /* 0x000fe20000010e00 */
[----:B------:R-:W-:Y:S01]  /*0dd0*/  @P5 IMAD.MOV.U32 R5, RZ, RZ, R20 ;  /* 0x000000ffff055224 */ /* 0x000fe200078e0014 */
[----:B------:R-:W-:-:S09]  /*0de0*/  @P4 MOV R5, R16 ;  /* 0x0000001000054202 */ /* 0x000fd20000000f00 */
[----:B------:R-:W-:-:S05]  /*0df0*/  @P0 IMAD.MOV.U32 R5, RZ, RZ, R7 ;  /* 0x000000ffff050224 */ /* 0x000fca00078e0007 */
[----:B------:R-:W-:-:S07]  /*0e00*/  SHF.L.W.U32.HI R8, R5, R11, R8 ;  /* 0x0000000b05087219 */ /* 0x000fce0000010e08 */
.L_x_10:
[----:B------:R-:W-:Y:S05]  /*0e10*/  BSYNC.RECONVERGENT B1 ;  /* 0x0000000000017941 */ /* 0x000fea0003800200 */
.L_x_9:
        /* <DEDUP_REMOVED lines=18> */
.L_x_7:
[----:B------:R-:W-:Y:S05]  /*0f40*/  BSYNC.RECONVERGENT B0 ;  /* 0x0000000000007941 */ /* 0x000fea0003800200 */
.L_x_6:
[----:B------:R-:W-:Y:S01]  /*0f50*/  FMUL R5, R8, R8 ;  /* 0x0000000808057220 */ /* 0x000fe20000400000 */
[C---:B------:R-:W-:Y:S02]  /*0f60*/  LOP3.LUT R0, R7.reuse, 0x1, RZ, 0xc0, !PT ;  /* 0x0000000107007812 */ /* 0x040fe400078ec0ff */
[----:B------:R-:W-:Y:S01]  /*0f70*/  LOP3.LUT P1, RZ, R7, 0x2, RZ, 0xc0, !PT ;  /* 0x0000000207ff7812 */ /* 0x000fe2000782c0ff */
[----:B------:R-:W-:Y:S01]  /*0f80*/  FFMA R10, R5, R10, -0.0013887860113754868507 ;  /* 0xbab607ed050a7423 */ /* 0x000fe2000000000a */
[----:B------:R-:W-:-:S04]  /*0f90*/  ISETP.NE.U32.AND P0, PT, R0, 0x1, PT ;  /* 0x000000010000780c */ /* 0x000fc80003f05070 */
[----:B------:R-:W-:Y:S02]  /*0fa0*/  FSEL R4, R9, 0.0083327032625675201416, !P0 ;  /* 0x3c0885e409047808 */ /* 0x000fe40004000000 */
[----:B------:R-:W-:Y:S02]  /*0fb0*/  FSEL R10, R10, -0.00019574658654164522886, !P0 ;  /* 0xb94d41530a0a7808 */ /* 0x000fe40004000000 */
[----:B------:R-:W-:Y:S02]  /*0fc0*/  FSEL R0, R8, 1, P0 ;  /* 0x3f80000008007808 */ /* 0x000fe40000000000 */
[----:B------:R-:W-:Y:S01]  /*0fd0*/  FSEL R9, -R6, -0.16666662693023681641, !P0 ;  /* 0xbe2aaaa806097808 */ /* 0x000fe20004000100 */
[C---:B------:R-:W-:Y:S02]  /*0fe0*/  FFMA R4, R5.reuse, R10, R4 ;  /* 0x0000000a05047223 */ /* 0x040fe40000000004 */
[C---:B------:R-:W-:Y:S02]  /*0ff0*/  FFMA R7, R5.reuse, R0, RZ ;  /* 0x0000000005077223 */ /* 0x040fe400000000ff */
[----:B------:R-:W-:-:S04]  /*1000*/  FFMA R4, R5, R4, R9 ;  /* 0x0000000405047223 */ /* 0x000fc80000000009 */
[----:B------:R-:W-:-:S04]  /*1010*/  FFMA R0, R7, R4, R0 ;  /* 0x0000000407007223 */ /* 0x000fc80000000000 */
[----:B------:R-:W-:-:S05]  /*1020*/  @P1 FADD R0, RZ, -R0 ;  /* 0x80000000ff001221 */ /* 0x000fca0000000000 */
[----:B------:R-:W-:-:S05]  /*1030*/  FMNMX R5, RZ, -R0, !PT ;  /* 0x80000000ff057209 */ /* 0x000fca0007800000 */
[----:B------:R-:W-:Y:S01]  /*1040*/  STG.E desc[UR6][R2.64+0xc], R5 ;  /* 0x00000c0502007986 */ /* 0x000fe2000c101906 */
[----:B------:R-:W-:Y:S05]  /*1050*/  EXIT ;  /* 0x000000000000794d */ /* 0x000fea0003800000 */
.L_x_11:
        /* <DEDUP_REMOVED lines=10> */
.L_x_13:


//--------------------- .nv.global.init           --------------------------
	.section	.nv.global.init,"aw",@progbits
	.align	4
.nv.global.init:
	.type		__cudart_i2opi_f,@object
	.size		__cudart_i2opi_f,(.L_0 - __cudart_i2opi_f)
__cudart_i2opi_f:
        /*0000*/ 	.byte	0x41, 0x90, 0x43, 0x3c, 0x99, 0x95, 0x62, 0xdb, 0xc0, 0xdd, 0x34, 0xf5, 0xd1, 0x57, 0x27, 0xfc
        /*0010*/ 	.byte	0x29, 0x15, 0x44, 0x4e, 0x6e, 0x83, 0xf9, 0xa2
.L_0:


//--------------------- .nv.shared.reserved.0     --------------------------
	.section	.nv.shared.reserved.0,"aw",@nobits
	.weak		__nv_reservedSMEM_offset_0_alias
	.size		__nv_reservedSMEM_offset_0_alias, 0, 64
	.other		__nv_reservedSMEM_offset_0_alias,@"STO_CUDA_RESERVED_SHARED STV_DEFAULT"
__nv_reservedSMEM_offset_0_alias:
	.zero		0
	.zero		64


//--------------------- .nv.constant0._Z15updateVBOKernelP6float4Pfjj --------------------------
	.section	.nv.constant0._Z15updateVBOKernelP6float4Pfjj,"a",@progbits
	.sectionflags	@""
	.align	4
.nv.constant0._Z15updateVBOKernelP6float4Pfjj:
	.zero		920


//--------------------- .nv.constant0._Z14oscilateKernelfP6float4 --------------------------
	.section	.nv.constant0._Z14oscilateKernelfP6float4,"a",@progbits
	.sectionflags	@""
	.align	4
.nv.constant0._Z14oscilateKernelfP6float4:
	.zero		912


//--------------------- SYMBOLS --------------------------

	.type		.nv.reservedSmem.offset0,@object
	.size		.nv.reservedSmem.offset0,0x4
